//
// Generated by NVIDIA NVVM Compiler
//
// Compiler Build ID: CL-36424714
// Cuda compilation tools, release 13.0, V13.0.88
// Based on NVVM 20.0.0
//

.version 9.0
.target sm_100
.address_size 64

	// .globl	_Z7arrMin2PiS_S_
// _ZZ7arrMin2PiS_S_E9sharedMin has been demoted

.visible .entry _Z7arrMin2PiS_S_(
	.param .u64 .ptr .align 1 _Z7arrMin2PiS_S__param_0,
	.param .u64 .ptr .align 1 _Z7arrMin2PiS_S__param_1,
	.param .u64 .ptr .align 1 _Z7arrMin2PiS_S__param_2
)
{
	.reg .pred 	%p<5>;
	.reg .b32 	%r<20>;
	.reg .b64 	%rd<11>;
	// demoted variable
	.shared .align 4 .u32 _ZZ7arrMin2PiS_S_E9sharedMin;
	ld.param.u64 	%rd2, [_Z7arrMin2PiS_S__param_0];
	ld.param.u64 	%rd3, [_Z7arrMin2PiS_S__param_1];
	ld.param.u64 	%rd4, [_Z7arrMin2PiS_S__param_2];
	mov.u32 	%r1, %tid.x;
	setp.ne.s32 	%p1, %r1, 0;
	@%p1 bra 	$L__BB0_2;
	mov.b32 	%r11, 1000;
	st.shared.u32 	[_ZZ7arrMin2PiS_S_E9sharedMin], %r11;
$L__BB0_2:
	bar.sync 	0;
	mov.u32 	%r2, %ctaid.x;
	mov.u32 	%r3, %ntid.x;
	mad.lo.s32 	%r17, %r2, %r3, %r1;
	cvta.to.global.u64 	%rd5, %rd4;
	ld.global.u32 	%r5, [%rd5];
	setp.ge.s32 	%p2, %r17, %r5;
	mov.b32 	%r19, 1000;
	@%p2 bra 	$L__BB0_5;
	cvta.to.global.u64 	%rd1, %rd3;
	mov.b32 	%r19, 1000;
$L__BB0_4:
	mul.wide.s32 	%rd6, %r17, 4;
	add.s64 	%rd7, %rd1, %rd6;
	ld.global.u32 	%r14, [%rd7];
	min.s32 	%r19, %r19, %r14;
	add.s32 	%r17, %r17, %r3;
	setp.lt.s32 	%p3, %r17, %r5;
	@%p3 bra 	$L__BB0_4;
$L__BB0_5:
	setp.ne.s32 	%p4, %r1, 0;
	atom.shared.min.s32 	%r15, [_ZZ7arrMin2PiS_S_E9sharedMin], %r19;
	bar.sync 	0;
	@%p4 bra 	$L__BB0_7;
	ld.shared.u32 	%r16, [_ZZ7arrMin2PiS_S_E9sharedMin];
	cvta.to.global.u64 	%rd8, %rd2;
	mul.wide.u32 	%rd9, %r2, 4;
	add.s64 	%rd10, %rd8, %rd9;
	st.global.u32 	[%rd10], %r16;
$L__BB0_7:
	ret;

}


// ===== COMPILED SASS (sm_100) =====

	.target	sm_100

	.elftype	@"ET_EXEC"


//--------------------- .note.nv.tkinfo           --------------------------
	.section	.note.nv.tkinfo,"",@"SHT_NOTE"
	.sectionflags	@"SHF_NOTE_NV_TKINFO"
	.tkinfo
        /*0018*/ 	.word	0x00000002
        /*0030*/ 	.string	""
        /*0030*/ 	.string	"ptxas"
        /*0030*/ 	.string	"Cuda compilation tools, release 13.0, V13.0.88"
        /*0030*/ 	.string	"Build cuda_13.0.r13.0/compiler.36424714_0"
        /*0030*/ 	.string	"-arch sm_100 -m 64 "



//--------------------- .note.nv.cuinfo           --------------------------
	.section	.note.nv.cuinfo,"",@"SHT_NOTE"
	.sectionflags	@"SHF_NOTE_NV_CUINFO"
        /*0018*/ 	.short	0x0002
        /*001a*/ 	.short	0x0064
        /*001c*/ 	.short	0x0082
	.zero		2


//--------------------- .nv.info                  --------------------------
	.section	.nv.info,"",@"SHT_CUDA_INFO"
	.align	4


	//----- nvinfo : EIATTR_REGCOUNT
	.align		4
        /*0000*/ 	.byte	0x04, 0x2f
        /*0002*/ 	.short	(.L_1 - .L_0)
	.align		4
.L_0:
        /*0004*/ 	.word	index@(_Z7arrMin2PiS_S_)
        /*0008*/ 	.word	0x0000000d


	//----- nvinfo : EIATTR_FRAME_SIZE
	.align		4
.L_1:
        /*000c*/ 	.byte	0x04, 0x11
        /*000e*/ 	.short	(.L_3 - .L_2)
	.align		4
.L_2:
        /*0010*/ 	.word	index@(_Z7arrMin2PiS_S_)
        /*0014*/ 	.word	0x00000000


	//----- nvinfo : EIATTR_MIN_STACK_SIZE
	.align		4
.L_3:
        /*0018*/ 	.byte	0x04, 0x12
        /*001a*/ 	.short	(.L_5 - .L_4)
	.align		4
.L_4:
        /*001c*/ 	.word	index@(_Z7arrMin2PiS_S_)
        /*0020*/ 	.word	0x00000000
.L_5:


//--------------------- .nv.compat                --------------------------
	.section	.nv.compat,"",@"SHT_CUDA_COMPAT_INFO"
	.align	4
        /*0000*/ 	.byte	0x02, 0x09, 0x00, 0x00, 0x02, 0x02, 0x01, 0x00, 0x02, 0x05, 0x05, 0x00, 0x03, 0x07, 0x01, 0x01
        /*0010*/ 	.byte	0x02, 0x03, 0x00, 0x00, 0x02, 0x06, 0x01, 0x00, 0x04, 0x0b, 0x08, 0x00, 0x09, 0x00, 0x00, 0x00
        /*0020*/ 	.byte	0x00, 0x00, 0x00, 0x00


//--------------------- .nv.info._Z7arrMin2PiS_S_ --------------------------
	.section	.nv.info._Z7arrMin2PiS_S_,"",@"SHT_CUDA_INFO"
	.sectionflags	@""
	.align	4


	//----- nvinfo : EIATTR_CUDA_API_VERSION
	.align		4
        /*0000*/ 	.byte	0x04, 0x37
        /*0002*/ 	.short	(.L_7 - .L_6)
.L_6:
        /*0004*/ 	.word	0x00000082


	//----- nvinfo : EIATTR_KPARAM_INFO
	.align		4
.L_7:
        /*0008*/ 	.byte	0x04, 0x17
        /*000a*/ 	.short	(.L_9 - .L_8)
.L_8:
        /*000c*/ 	.word	0x00000000
        /*0010*/ 	.short	0x0002
        /*0012*/ 	.short	0x0010
        /*0014*/ 	.byte	0x00, 0xf5, 0x21, 0x00


	//----- nvinfo : EIATTR_KPARAM_INFO
	.align		4
.L_9:
        /*0018*/ 	.byte	0x04, 0x17
        /*001a*/ 	.short	(.L_11 - .L_10)
.L_10:
        /*001c*/ 	.word	0x00000000
        /*0020*/ 	.short	0x0001
        /*0022*/ 	.short	0x0008
        /*0024*/ 	.byte	0x00, 0xf5, 0x21, 0x00


	//----- nvinfo : EIATTR_KPARAM_INFO
	.align		4
.L_11:
        /*0028*/ 	.byte	0x04, 0x17
        /*002a*/ 	.short	(.L_13 - .L_12)
.L_12:
        /*002c*/ 	.word	0x00000000
        /*0030*/ 	.short	0x0000
        /*0032*/ 	.short	0x0000
        /*0034*/ 	.byte	0x00, 0xf5, 0x21, 0x00


	//----- nvinfo : EIATTR_SPARSE_MMA_MASK
	.align		4
.L_13:
        /*0038*/ 	.byte	0x03, 0x50
        /*003a*/ 	.short	0x0000


	//----- nvinfo : EIATTR_MAXREG_COUNT
	.align		4
        /*003c*/ 	.byte	0x03, 0x1b
        /*003e*/ 	.short	0x00ff


	//----- nvinfo : EIATTR_NUM_BARRIERS
	.align		4
        /*0040*/ 	.byte	0x02, 0x4c
        /*0042*/ 	.byte	0x01
	.zero		1


	//----- nvinfo : EIATTR_MERCURY_ISA_VERSION
	.align		4
        /*0044*/ 	.byte	0x03, 0x5f
        /*0046*/ 	.short	0x0101


	//----- nvinfo : EIATTR_INT_WARP_WIDE_INSTR_OFFSETS
	.align		4
        /*0048*/ 	.byte	0x04, 0x31
        /*004a*/ 	.short	(.L_15 - .L_14)


	//   ....[0]....
.L_14:
        /*004c*/ 	.word	0x000001e0


	//   ....[1]....
        /*0050*/ 	.word	0x000001f0


	//----- nvinfo : EIATTR_VRC_CTA_INIT_COUNT
	.align		4
.L_15:
        /*0054*/ 	.byte	0x02, 0x4a
	.zero		1
	.zero		1


	//----- nvinfo : EIATTR_EXIT_INSTR_OFFSETS
	.align		4
        /*0058*/ 	.byte	0x04, 0x1c
        /*005a*/ 	.short	(.L_17 - .L_16)


	//   ....[0]....
.L_16:
        /*005c*/ 	.word	0x00000270


	//   ....[1]....
        /*0060*/ 	.word	0x000002c0


	//----- nvinfo : EIATTR_CRS_STACK_SIZE
	.align		4
.L_17:
        /*0064*/ 	.byte	0x04, 0x1e
        /*0066*/ 	.short	(.L_19 - .L_18)
.L_18:
        /*0068*/ 	.word	0x00000000


	//----- nvinfo : EIATTR_CBANK_PARAM_SIZE
	.align		4
.L_19:
        /*006c*/ 	.byte	0x03, 0x19
        /*006e*/ 	.short	0x0018


	//----- nvinfo : EIATTR_PARAM_CBANK
	.align		4
        /*0070*/ 	.byte	0x04, 0x0a
        /*0072*/ 	.short	(.L_21 - .L_20)
	.align		4
.L_20:
        /*0074*/ 	.word	index@(.nv.constant0._Z7arrMin2PiS_S_)
        /*0078*/ 	.short	0x0380
        /*007a*/ 	.short	0x0018


	//----- nvinfo : EIATTR_SW_WAR
	.align		4
.L_21:
        /*007c*/ 	.byte	0x04, 0x36
        /*007e*/ 	.short	(.L_23 - .L_22)
.L_22:
        /*0080*/ 	.word	0x00000008
.L_23:


//--------------------- .nv.callgraph             --------------------------
	.section	.nv.callgraph,"",@"SHT_CUDA_CALLGRAPH"
	.align	4
	.sectionentsize	8
	.align		4
        /*0000*/ 	.word	0x00000000
	.align		4
        /*0004*/ 	.word	0xffffffff
	.align		4
        /*0008*/ 	.word	0x00000000
	.align		4
        /*000c*/ 	.word	0xfffffffe
	.align		4
        /*0010*/ 	.word	0x00000000
	.align		4
        /*0014*/ 	.word	0xfffffffd
	.align		4
        /*0018*/ 	.word	0x00000000
	.align		4
        /*001c*/ 	.word	0xfffffffc


//--------------------- .text._Z7arrMin2PiS_S_    --------------------------
	.section	.text._Z7arrMin2PiS_S_,"ax",@progbits
	.align	128
        .global         _Z7arrMin2PiS_S_
        .type           _Z7arrMin2PiS_S_,@function
        .size           _Z7arrMin2PiS_S_,(.L_x_4 - _Z7arrMin2PiS_S_)
        .other          _Z7arrMin2PiS_S_,@"STO_CUDA_ENTRY STV_DEFAULT"
_Z7arrMin2PiS_S_:
.text._Z7arrMin2PiS_S_:
[----:B------:R-:W-:Y:S01]  /*0000*/  LDC R1, c[0x0][0x37c] ;  /* 0x0000df00ff017b82 */ /* 0x000fe20000000800 */
[----:B------:R-:W0:Y:S07]  /*0010*/  S2R R6, SR_TID.X ;  /* 0x0000000000067919 */ /* 0x000e2e0000002100 */
[----:B------:R-:W1:Y:S01]  /*0020*/  LDC.64 R2, c[0x0][0x390] ;  /* 0x0000e400ff027b82 */ /* 0x000e620000000a00 */
[----:B------:R-:W1:Y:S01]  /*0030*/  LDCU.64 UR6, c[0x0][0x358] ;  /* 0x00006b00ff0677ac */ /* 0x000e620008000a00 */
[----:B0-----:R-:W-:-:S13]  /*0040*/  ISETP.NE.AND P0, PT, R6, RZ, PT ;  /* 0x000000ff0600720c */ /* 0x001fda0003f05270 */
[----:B------:R-:W0:Y:S01]  /*0050*/  @!P0 S2R R5, SR_CgaCtaId ;  /* 0x0000000000058919 */ /* 0x000e220000008800 */
[----:B------:R-:W-:-:S04]  /*0060*/  @!P0 MOV R0, 0x400 ;  /* 0x0000040000008802 */ /* 0x000fc80000000f00 */
[----:B0-----:R-:W-:Y:S01]  /*0070*/  @!P0 LEA R0, R5, R0, 0x18 ;  /* 0x0000000005008211 */ /* 0x001fe200078ec0ff */
[----:B------:R-:W-:-:S05]  /*0080*/  @!P0 IMAD.MOV.U32 R5, RZ, RZ, 0x3e8 ;  /* 0x000003e8ff058424 */ /* 0x000fca00078e00ff */
[----:B------:R0:W-:Y:S01]  /*0090*/  @!P0 STS [R0], R5 ;  /* 0x0000000500008388 */ /* 0x0001e20000000800 */
[----:B------:R-:W-:Y:S06]  /*00a0*/  BAR.SYNC.DEFER_BLOCKING 0x0 ;  /* 0x0000000000007b1d */ /* 0x000fec0000010000 */
[----:B-1----:R-:W2:Y:S01]  /*00b0*/  LDG.E R7, desc[UR6][R2.64] ;  /* 0x0000000602077981 */ /* 0x002ea2000c1e1900 */
[----:B------:R-:W1:Y:S01]  /*00c0*/  LDCU UR8, c[0x0][0x360] ;  /* 0x00006c00ff0877ac */ /* 0x000e620008000800 */
[----:B------:R-:W-:Y:S01]  /*00d0*/  BSSY.RECONVERGENT B0, `(.L_x_0) ;  /* 0x000000f000007945 */ /* 0x000fe20003800200 */
[----:B------:R-:W-:Y:S01]  /*00e0*/  IMAD.MOV.U32 R8, RZ, RZ, 0x3e8 ;  /* 0x000003e8ff087424 */ /* 0x000fe200078e00ff */
[----:B------:R-:W1:Y:S01]  /*00f0*/  S2R R9, SR_CTAID.X ;  /* 0x0000000000097919 */ /* 0x000e620000002500 */
[----:B------:R-:W3:Y:S01]  /*0100*/  S2R R10, SR_LANEID ;  /* 0x00000000000a7919 */ /* 0x000ee20000000000 */
[----:B-1----:R-:W-:-:S05]  /*0110*/  IMAD R6, R9, UR8, R6 ;  /* 0x0000000809067c24 */ /* 0x002fca000f8e0206 */
[----:B--2---:R-:W-:-:S13]  /*0120*/  ISETP.GE.AND P1, PT, R6, R7, PT ;  /* 0x000000070600720c */ /* 0x004fda0003f26270 */
[----:B0--3--:R-:W-:Y:S05]  /*0130*/  @P1 BRA `(.L_x_1) ;  /* 0x0000000000201947 */ /* 0x009fea0003800000 */
[----:B------:R-:W0:Y:S01]  /*0140*/  LDC.64 R4, c[0x0][0x388] ;  /* 0x0000e200ff047b82 */ /* 0x000e220000000a00 */
[----:B------:R-:W-:-:S07]  /*0150*/  IMAD.MOV.U32 R8, RZ, RZ, 0x3e8 ;  /* 0x000003e8ff087424 */ /* 0x000fce00078e00ff */
.L_x_2:
[----:B0-----:R-:W-:-:S06]  /*0160*/  IMAD.WIDE R2, R6, 0x4, R4 ;  /* 0x0000000406027825 */ /* 0x001fcc00078e0204 */
[----:B------:R-:W2:Y:S01]  /*0170*/  LDG.E R3, desc[UR6][R2.64] ;  /* 0x0000000602037981 */ /* 0x000ea2000c1e1900 */
[----:B------:R-:W-:-:S05]  /*0180*/  VIADD R6, R6, UR8 ;  /* 0x0000000806067c36 */ /* 0x000fca0008000000 */
[----:B------:R-:W-:Y:S02]  /*0190*/  ISETP.GE.AND P1, PT, R6, R7, PT ;  /* 0x000000070600720c */ /* 0x000fe40003f26270 */
[----:B--2---:R-:W-:-:S11]  /*01a0*/  VIMNMX R8, PT, PT, R3, R8, PT ;  /* 0x0000000803087248 */ /* 0x004fd60003fe0100 */
[----:B------:R-:W-:Y:S05]  /*01b0*/  @!P1 BRA `(.L_x_2) ;  /* 0xfffffffc00e89947 */ /* 0x000fea000383ffff */
.L_x_1:
[----:B------:R-:W-:Y:S05]  /*01c0*/  BSYNC.RECONVERGENT B0 ;  /* 0x0000000000007941 */ /* 0x000fea0003800200 */
.L_x_0:
[----:B------:R-:W0:Y:S01]  /*01d0*/  S2UR UR5, SR_CgaCtaId ;  /* 0x00000000000579c3 */ /* 0x000e220000008800 */
[----:B------:R-:W-:Y:S01]  /*01e0*/  VOTEU.ANY UR4, UPT, PT ;  /* 0x0000000000047886 */ /* 0x000fe200038e0100 */
[----:B------:R-:W-:Y:S01]  /*01f0*/  CREDUX.MIN.S32 UR9, R8 ;  /* 0x00000000080972cc */ /* 0x000fe20000008200 */
[----:B------:R-:W-:-:S06]  /*0200*/  UFLO.U32 UR4, UR4 ;  /* 0x00000004000472bd */ /* 0x000fcc00080e0000 */
[----:B------:R-:W-:Y:S01]  /*0210*/  ISETP.EQ.U32.AND P1, PT, R10, UR4, PT ;  /* 0x000000040a007c0c */ /* 0x000fe2000bf22070 */
[----:B------:R-:W-:-:S05]  /*0220*/  UMOV UR4, 0x400 ;  /* 0x0000040000047882 */ /* 0x000fca0000000000 */
[----:B------:R-:W-:Y:S01]  /*0230*/  IMAD.U32 R0, RZ, RZ, UR9 ;  /* 0x00000009ff007e24 */ /* 0x000fe2000f8e00ff */
[----:B0-----:R-:W-:-:S09]  /*0240*/  ULEA UR4, UR5, UR4, 0x18 ;  /* 0x0000000405047291 */ /* 0x001fd2000f8ec0ff */
[----:B------:R0:W-:Y:S01]  /*0250*/  @P1 ATOMS.MIN.S32 RZ, [UR4], R0 ;  /* 0x00000000ffff198c */ /* 0x0001e20008800204 */
[----:B------:R-:W-:Y:S06]  /*0260*/  BAR.SYNC.DEFER_BLOCKING 0x0 ;  /* 0x0000000000007b1d */ /* 0x000fec0000010000 */
[----:B------:R-:W-:Y:S05]  /*0270*/  @P0 EXIT ;  /* 0x000000000000094d */ /* 0x000fea0003800000 */
[----:B------:R-:W1:Y:S01]  /*0280*/  LDS R5, [UR4] ;  /* 0x00000004ff057984 */ /* 0x000e620008000800 */
[----:B------:R-:W2:Y:S02]  /*0290*/  LDC.64 R2, c[0x0][0x380] ;  /* 0x0000e000ff027b82 */ /* 0x000ea40000000a00 */
[----:B--2---:R-:W-:-:S05]  /*02a0*/  IMAD.WIDE.U32 R2, R9, 0x4, R2 ;  /* 0x0000000409027825 */ /* 0x004fca00078e0002 */
[----:B-1----:R-:W-:Y:S01]  /*02b0*/  STG.E desc[UR6][R2.64], R5 ;  /* 0x0000000502007986 */ /* 0x002fe2000c101906 */
[----:B------:R-:W-:Y:S05]  /*02c0*/  EXIT ;  /* 0x000000000000794d */ /* 0x000fea0003800000 */
.L_x_3:
[----:B------:R-:W-:-:S00]  /*02d0*/  BRA `(.L_x_3) ;  /* 0xfffffffc00fc7947 */ /* 0x000fc0000383ffff */
[----:B------:R-:W-:-:S00]  /*02e0*/  NOP ;  /* 0x0000000000007918 */ /* 0x000fc00000000000 */
        /* <DEDUP_REMOVED lines=9> */
.L_x_4:


//--------------------- .nv.shared._Z7arrMin2PiS_S_ --------------------------
	.section	.nv.shared._Z7arrMin2PiS_S_,"aw",@nobits
	.sectionflags	@""
	.align	4
.nv.shared._Z7arrMin2PiS_S_:
	.zero		1028


//--------------------- .nv.shared.reserved.0     --------------------------
	.section	.nv.shared.reserved.0,"aw",@nobits
	.weak		__nv_reservedSMEM_offset_0_alias
	.size		__nv_reservedSMEM_offset_0_alias, 0, 64
	.other		__nv_reservedSMEM_offset_0_alias,@"STO_CUDA_RESERVED_SHARED STV_DEFAULT"
__nv_reservedSMEM_offset_0_alias:
	.zero		0
	.zero		64


//--------------------- .nv.constant0._Z7arrMin2PiS_S_ --------------------------
	.section	.nv.constant0._Z7arrMin2PiS_S_,"a",@progbits
	.sectionflags	@""
	.align	4
.nv.constant0._Z7arrMin2PiS_S_:
	.zero		920


//--------------------- SYMBOLS --------------------------

	.type		.nv.reservedSmem.offset0,@object
	.size		.nv.reservedSmem.offset0,0x4
	.type		.nv.reservedSmem.cap,@object
	.size		.nv.reservedSmem.cap,0x4
